//
// Generated by NVIDIA NVVM Compiler
//
// Compiler Build ID: CL-36424714
// Cuda compilation tools, release 13.0, V13.0.88
// Based on NVVM 20.0.0
//

.version 9.0
.target sm_100
.address_size 64

	// .globl	_Z16reduceToDiagonalPdi

.visible .entry _Z16reduceToDiagonalPdi(
	.param .u64 .ptr .align 1 _Z16reduceToDiagonalPdi_param_0,
	.param .u32 _Z16reduceToDiagonalPdi_param_1
)
{


	ret;

}
	// .globl	_Z12reduceToUnitPdi
.visible .entry _Z12reduceToUnitPdi(
	.param .u64 .ptr .align 1 _Z12reduceToUnitPdi_param_0,
	.param .u32 _Z12reduceToUnitPdi_param_1
)
{


	ret;

}


// ===== COMPILED SASS (sm_100) =====

	.target	sm_100

	.elftype	@"ET_EXEC"


//--------------------- .note.nv.tkinfo           --------------------------
	.section	.note.nv.tkinfo,"",@"SHT_NOTE"
	.sectionflags	@"SHF_NOTE_NV_TKINFO"
	.tkinfo
        /*0018*/ 	.word	0x00000002
        /*0030*/ 	.string	""
        /*0030*/ 	.string	"ptxas"
        /*0030*/ 	.string	"Cuda compilation tools, release 13.0, V13.0.88"
        /*0030*/ 	.string	"Build cuda_13.0.r13.0/compiler.36424714_0"
        /*0030*/ 	.string	"-arch sm_100 -m 64 "



//--------------------- .note.nv.cuinfo           --------------------------
	.section	.note.nv.cuinfo,"",@"SHT_NOTE"
	.sectionflags	@"SHF_NOTE_NV_CUINFO"
        /*0018*/ 	.short	0x0002
        /*001a*/ 	.short	0x0064
        /*001c*/ 	.short	0x0082
	.zero		2


//--------------------- .nv.info                  --------------------------
	.section	.nv.info,"",@"SHT_CUDA_INFO"
	.align	4


	//----- nvinfo : EIATTR_REGCOUNT
	.align		4
        /*0000*/ 	.byte	0x04, 0x2f
        /*0002*/ 	.short	(.L_1 - .L_0)
	.align		4
.L_0:
        /*0004*/ 	.word	index@(_Z16reduceToDiagonalPdi)
        /*0008*/ 	.word	0x00000004


	//----- nvinfo : EIATTR_FRAME_SIZE
	.align		4
.L_1:
        /*000c*/ 	.byte	0x04, 0x11
        /*000e*/ 	.short	(.L_3 - .L_2)
	.align		4
.L_2:
        /*0010*/ 	.word	index@(_Z16reduceToDiagonalPdi)
        /*0014*/ 	.word	0x00000000


	//----- nvinfo : EIATTR_REGCOUNT
	.align		4
.L_3:
        /*0018*/ 	.byte	0x04, 0x2f
        /*001a*/ 	.short	(.L_5 - .L_4)
	.align		4
.L_4:
        /*001c*/ 	.word	index@(_Z12reduceToUnitPdi)
        /*0020*/ 	.word	0x00000004


	//----- nvinfo : EIATTR_FRAME_SIZE
	.align		4
.L_5:
        /*0024*/ 	.byte	0x04, 0x11
        /*0026*/ 	.short	(.L_7 - .L_6)
	.align		4
.L_6:
        /*0028*/ 	.word	index@(_Z12reduceToUnitPdi)
        /*002c*/ 	.word	0x00000000


	//----- nvinfo : EIATTR_MIN_STACK_SIZE
	.align		4
.L_7:
        /*0030*/ 	.byte	0x04, 0x12
        /*0032*/ 	.short	(.L_9 - .L_8)
	.align		4
.L_8:
        /*0034*/ 	.word	index@(_Z12reduceToUnitPdi)
        /*0038*/ 	.word	0x00000000


	//----- nvinfo : EIATTR_MIN_STACK_SIZE
	.align		4
.L_9:
        /*003c*/ 	.byte	0x04, 0x12
        /*003e*/ 	.short	(.L_11 - .L_10)
	.align		4
.L_10:
        /*0040*/ 	.word	index@(_Z16reduceToDiagonalPdi)
        /*0044*/ 	.word	0x00000000
.L_11:


//--------------------- .nv.compat                --------------------------
	.section	.nv.compat,"",@"SHT_CUDA_COMPAT_INFO"
	.align	4
        /*0000*/ 	.byte	0x02, 0x09, 0x00, 0x00, 0x02, 0x02, 0x01, 0x00, 0x02, 0x05, 0x05, 0x00, 0x03, 0x07, 0x01, 0x01
        /*0010*/ 	.byte	0x02, 0x03, 0x00, 0x00, 0x02, 0x06, 0x01, 0x00, 0x04, 0x0b, 0x08, 0x00, 0x09, 0x00, 0x00, 0x00
        /*0020*/ 	.byte	0x00, 0x00, 0x00, 0x00


//--------------------- .nv.info._Z12reduceToUnitPdi --------------------------
	.section	.nv.info._Z12reduceToUnitPdi,"",@"SHT_CUDA_INFO"
	.sectionflags	@""
	.align	4


	//----- nvinfo : EIATTR_CUDA_API_VERSION
	.align		4
        /*0000*/ 	.byte	0x04, 0x37
        /*0002*/ 	.short	(.L_13 - .L_12)
.L_12:
        /*0004*/ 	.word	0x00000082


	//----- nvinfo : EIATTR_KPARAM_INFO
	.align		4
.L_13:
        /*0008*/ 	.byte	0x04, 0x17
        /*000a*/ 	.short	(.L_15 - .L_14)
.L_14:
        /*000c*/ 	.word	0x00000000
        /*0010*/ 	.short	0x0001
        /*0012*/ 	.short	0x0008
        /*0014*/ 	.byte	0x00, 0xf0, 0x11, 0x00


	//----- nvinfo : EIATTR_KPARAM_INFO
	.align		4
.L_15:
        /*0018*/ 	.byte	0x04, 0x17
        /*001a*/ 	.short	(.L_17 - .L_16)
.L_16:
        /*001c*/ 	.word	0x00000000
        /*0020*/ 	.short	0x0000
        /*0022*/ 	.short	0x0000
        /*0024*/ 	.byte	0x00, 0xf5, 0x21, 0x00


	//----- nvinfo : EIATTR_SPARSE_MMA_MASK
	.align		4
.L_17:
        /*0028*/ 	.byte	0x03, 0x50
        /*002a*/ 	.short	0x0000


	//----- nvinfo : EIATTR_MAXREG_COUNT
	.align		4
        /*002c*/ 	.byte	0x03, 0x1b
        /*002e*/ 	.short	0x00ff


	//----- nvinfo : EIATTR_MERCURY_ISA_VERSION
	.align		4
        /*0030*/ 	.byte	0x03, 0x5f
        /*0032*/ 	.short	0x0101


	//----- nvinfo : EIATTR_VRC_CTA_INIT_COUNT
	.align		4
        /*0034*/ 	.byte	0x02, 0x4a
	.zero		1
	.zero		1


	//----- nvinfo : EIATTR_EXIT_INSTR_OFFSETS
	.align		4
        /*0038*/ 	.byte	0x04, 0x1c
        /*003a*/ 	.short	(.L_19 - .L_18)


	//   ....[0]....
.L_18:
        /*003c*/ 	.word	0x00000010


	//----- nvinfo : EIATTR_CBANK_PARAM_SIZE
	.align		4
.L_19:
        /*0040*/ 	.byte	0x03, 0x19
        /*0042*/ 	.short	0x000c


	//----- nvinfo : EIATTR_PARAM_CBANK
	.align		4
        /*0044*/ 	.byte	0x04, 0x0a
        /*0046*/ 	.short	(.L_21 - .L_20)
	.align		4
.L_20:
        /*0048*/ 	.word	index@(.nv.constant0._Z12reduceToUnitPdi)
        /*004c*/ 	.short	0x0380
        /*004e*/ 	.short	0x000c


	//----- nvinfo : EIATTR_SW_WAR
	.align		4
.L_21:
        /*0050*/ 	.byte	0x04, 0x36
        /*0052*/ 	.short	(.L_23 - .L_22)
.L_22:
        /*0054*/ 	.word	0x00000008
.L_23:


//--------------------- .nv.info._Z16reduceToDiagonalPdi --------------------------
	.section	.nv.info._Z16reduceToDiagonalPdi,"",@"SHT_CUDA_INFO"
	.sectionflags	@""
	.align	4


	//----- nvinfo : EIATTR_CUDA_API_VERSION
	.align		4
        /*0000*/ 	.byte	0x04, 0x37
        /*0002*/ 	.short	(.L_25 - .L_24)
.L_24:
        /*0004*/ 	.word	0x00000082


	//----- nvinfo : EIATTR_KPARAM_INFO
	.align		4
.L_25:
        /*0008*/ 	.byte	0x04, 0x17
        /*000a*/ 	.short	(.L_27 - .L_26)
.L_26:
        /*000c*/ 	.word	0x00000000
        /*0010*/ 	.short	0x0001
        /*0012*/ 	.short	0x0008
        /*0014*/ 	.byte	0x00, 0xf0, 0x11, 0x00


	//----- nvinfo : EIATTR_KPARAM_INFO
	.align		4
.L_27:
        /*0018*/ 	.byte	0x04, 0x17
        /*001a*/ 	.short	(.L_29 - .L_28)
.L_28:
        /*001c*/ 	.word	0x00000000
        /*0020*/ 	.short	0x0000
        /*0022*/ 	.short	0x0000
        /*0024*/ 	.byte	0x00, 0xf5, 0x21, 0x00


	//----- nvinfo : EIATTR_SPARSE_MMA_MASK
	.align		4
.L_29:
        /*0028*/ 	.byte	0x03, 0x50
        /*002a*/ 	.short	0x0000


	//----- nvinfo : EIATTR_MAXREG_COUNT
	.align		4
        /*002c*/ 	.byte	0x03, 0x1b
        /*002e*/ 	.short	0x00ff


	//----- nvinfo : EIATTR_MERCURY_ISA_VERSION
	.align		4
        /*0030*/ 	.byte	0x03, 0x5f
        /*0032*/ 	.short	0x0101


	//----- nvinfo : EIATTR_VRC_CTA_INIT_COUNT
	.align		4
        /*0034*/ 	.byte	0x02, 0x4a
	.zero		1
	.zero		1


	//----- nvinfo : EIATTR_EXIT_INSTR_OFFSETS
	.align		4
        /*0038*/ 	.byte	0x04, 0x1c
        /*003a*/ 	.short	(.L_31 - .L_30)


	//   ....[0]....
.L_30:
        /*003c*/ 	.word	0x00000010


	//----- nvinfo : EIATTR_CBANK_PARAM_SIZE
	.align		4
.L_31:
        /*0040*/ 	.byte	0x03, 0x19
        /*0042*/ 	.short	0x000c


	//----- nvinfo : EIATTR_PARAM_CBANK
	.align		4
        /*0044*/ 	.byte	0x04, 0x0a
        /*0046*/ 	.short	(.L_33 - .L_32)
	.align		4
.L_32:
        /*0048*/ 	.word	index@(.nv.constant0._Z16reduceToDiagonalPdi)
        /*004c*/ 	.short	0x0380
        /*004e*/ 	.short	0x000c


	//----- nvinfo : EIATTR_SW_WAR
	.align		4
.L_33:
        /*0050*/ 	.byte	0x04, 0x36
        /*0052*/ 	.short	(.L_35 - .L_34)
.L_34:
        /*0054*/ 	.word	0x00000008
.L_35:


//--------------------- .nv.callgraph             --------------------------
	.section	.nv.callgraph,"",@"SHT_CUDA_CALLGRAPH"
	.align	4
	.sectionentsize	8
	.align		4
        /*0000*/ 	.word	0x00000000
	.align		4
        /*0004*/ 	.word	0xffffffff
	.align		4
        /*0008*/ 	.word	0x00000000
	.align		4
        /*000c*/ 	.word	0xfffffffe
	.align		4
        /*0010*/ 	.word	0x00000000
	.align		4
        /*0014*/ 	.word	0xfffffffd
	.align		4
        /*0018*/ 	.word	0x00000000
	.align		4
        /*001c*/ 	.word	0xfffffffc


//--------------------- .text._Z12reduceToUnitPdi --------------------------
	.section	.text._Z12reduceToUnitPdi,"ax",@progbits
	.align	128
        .global         _Z12reduceToUnitPdi
        .type           _Z12reduceToUnitPdi,@function
        .size           _Z12reduceToUnitPdi,(.L_x_2 - _Z12reduceToUnitPdi)
        .other          _Z12reduceToUnitPdi,@"STO_CUDA_ENTRY STV_DEFAULT"
_Z12reduceToUnitPdi:
.text._Z12reduceToUnitPdi:
[----:B------:R-:W-:Y:S01]  /*0000*/  LDC R1, c[0x0][0x37c] ;  /* 0x0000df00ff017b82 */ /* 0x000fe20000000800 */
[----:B------:R-:W-:Y:S05]  /*0010*/  EXIT ;  /* 0x000000000000794d */ /* 0x000fea0003800000 */
.L_x_0:
[----:B------:R-:W-:-:S00]  /*0020*/  BRA `(.L_x_0) ;  /* 0xfffffffc00fc7947 */ /* 0x000fc0000383ffff */
[----:B------:R-:W-:-:S00]  /*0030*/  NOP ;  /* 0x0000000000007918 */ /* 0x000fc00000000000 */
        /* <DEDUP_REMOVED lines=12> */
.L_x_2:


//--------------------- .text._Z16reduceToDiagonalPdi --------------------------
	.section	.text._Z16reduceToDiagonalPdi,"ax",@progbits
	.align	128
        .global         _Z16reduceToDiagonalPdi
        .type           _Z16reduceToDiagonalPdi,@function
        .size           _Z16reduceToDiagonalPdi,(.L_x_3 - _Z16reduceToDiagonalPdi)
        .other          _Z16reduceToDiagonalPdi,@"STO_CUDA_ENTRY STV_DEFAULT"
_Z16reduceToDiagonalPdi:
.text._Z16reduceToDiagonalPdi:
[----:B------:R-:W-:Y:S01]  /*0000*/  LDC R1, c[0x0][0x37c] ;  /* 0x0000df00ff017b82 */ /* 0x000fe20000000800 */
[----:B------:R-:W-:Y:S05]  /*0010*/  EXIT ;  /* 0x000000000000794d */ /* 0x000fea0003800000 */
.L_x_1:
        /* <DEDUP_REMOVED lines=14> */
.L_x_3:


//--------------------- .nv.shared.reserved.0     --------------------------
	.section	.nv.shared.reserved.0,"aw",@nobits
	.weak		__nv_reservedSMEM_offset_0_alias
	.size		__nv_reservedSMEM_offset_0_alias, 0, 64
	.other		__nv_reservedSMEM_offset_0_alias,@"STO_CUDA_RESERVED_SHARED STV_DEFAULT"
__nv_reservedSMEM_offset_0_alias:
	.zero		0
	.zero		64


//--------------------- .nv.constant0._Z12reduceToUnitPdi --------------------------
	.section	.nv.constant0._Z12reduceToUnitPdi,"a",@progbits
	.sectionflags	@""
	.align	4
.nv.constant0._Z12reduceToUnitPdi:
	.zero		908


//--------------------- .nv.constant0._Z16reduceToDiagonalPdi --------------------------
	.section	.nv.constant0._Z16reduceToDiagonalPdi,"a",@progbits
	.sectionflags	@""
	.align	4
.nv.constant0._Z16reduceToDiagonalPdi:
	.zero		908


//--------------------- SYMBOLS --------------------------

	.type		.nv.reservedSmem.offset0,@object
	.size		.nv.reservedSmem.offset0,0x4
